//
// Generated by NVIDIA NVVM Compiler
//
// Compiler Build ID: CL-36424714
// Cuda compilation tools, release 13.0, V13.0.88
// Based on NVVM 20.0.0
//

.version 9.0
.target sm_100
.address_size 64

	// .globl	_Z10reduce_sumPKfPfi

.visible .entry _Z10reduce_sumPKfPfi(
	.param .u64 .ptr .align 1 _Z10reduce_sumPKfPfi_param_0,
	.param .u64 .ptr .align 1 _Z10reduce_sumPKfPfi_param_1,
	.param .u32 _Z10reduce_sumPKfPfi_param_2
)
{
	.reg .pred 	%p<7>;
	.reg .b32 	%r<31>;
	.reg .b32 	%f<26>;
	.reg .b64 	%rd<13>;

	ld.param.u64 	%rd3, [_Z10reduce_sumPKfPfi_param_0];
	ld.param.u64 	%rd2, [_Z10reduce_sumPKfPfi_param_1];
	ld.param.u32 	%r12, [_Z10reduce_sumPKfPfi_param_2];
	cvta.to.global.u64 	%rd1, %rd3;
	mov.u32 	%r13, %tid.x;
	mov.u32 	%r14, %ctaid.x;
	mov.u32 	%r15, %ntid.x;
	mad.lo.s32 	%r29, %r14, %r15, %r13;
	mov.u32 	%r16, %nctaid.x;
	mul.lo.s32 	%r2, %r15, %r16;
	setp.ge.s32 	%p1, %r29, %r12;
	mov.f32 	%f25, 0f00000000;
	@%p1 bra 	$L__BB0_7;
	add.s32 	%r17, %r29, %r2;
	max.s32 	%r18, %r12, %r17;
	setp.lt.s32 	%p2, %r17, %r12;
	selp.u32 	%r19, 1, 0, %p2;
	add.s32 	%r20, %r17, %r19;
	sub.s32 	%r21, %r18, %r20;
	div.u32 	%r22, %r21, %r2;
	add.s32 	%r3, %r22, %r19;
	and.b32  	%r23, %r3, 3;
	setp.eq.s32 	%p3, %r23, 3;
	mov.f32 	%f25, 0f00000000;
	@%p3 bra 	$L__BB0_4;
	add.s32 	%r24, %r3, 1;
	and.b32  	%r25, %r24, 3;
	neg.s32 	%r27, %r25;
	mov.f32 	%f25, 0f00000000;
$L__BB0_3:
	.pragma "nounroll";
	mul.wide.s32 	%rd4, %r29, 4;
	add.s64 	%rd5, %rd1, %rd4;
	ld.global.f32 	%f12, [%rd5];
	add.f32 	%f25, %f25, %f12;
	add.s32 	%r29, %r29, %r2;
	add.s32 	%r27, %r27, 1;
	setp.ne.s32 	%p4, %r27, 0;
	@%p4 bra 	$L__BB0_3;
$L__BB0_4:
	setp.lt.u32 	%p5, %r3, 3;
	@%p5 bra 	$L__BB0_7;
	mul.wide.s32 	%rd8, %r2, 4;
	shl.b32 	%r26, %r2, 2;
$L__BB0_6:
	mul.wide.s32 	%rd6, %r29, 4;
	add.s64 	%rd7, %rd1, %rd6;
	ld.global.f32 	%f13, [%rd7];
	add.f32 	%f14, %f25, %f13;
	add.s64 	%rd9, %rd7, %rd8;
	ld.global.f32 	%f15, [%rd9];
	add.f32 	%f16, %f14, %f15;
	add.s64 	%rd10, %rd9, %rd8;
	ld.global.f32 	%f17, [%rd10];
	add.f32 	%f18, %f16, %f17;
	add.s64 	%rd11, %rd10, %rd8;
	ld.global.f32 	%f19, [%rd11];
	add.f32 	%f25, %f18, %f19;
	add.s32 	%r29, %r26, %r29;
	setp.lt.s32 	%p6, %r29, %r12;
	@%p6 bra 	$L__BB0_6;
$L__BB0_7:
	cvta.to.global.u64 	%rd12, %rd2;
	atom.global.add.f32 	%f20, [%rd12], %f25;
	ret;

}


// ===== COMPILED SASS (sm_100) =====

	.target	sm_100

	.elftype	@"ET_EXEC"


//--------------------- .note.nv.tkinfo           --------------------------
	.section	.note.nv.tkinfo,"",@"SHT_NOTE"
	.sectionflags	@"SHF_NOTE_NV_TKINFO"
	.tkinfo
        /*0018*/ 	.word	0x00000002
        /*0030*/ 	.string	""
        /*0030*/ 	.string	"ptxas"
        /*0030*/ 	.string	"Cuda compilation tools, release 13.0, V13.0.88"
        /*0030*/ 	.string	"Build cuda_13.0.r13.0/compiler.36424714_0"
        /*0030*/ 	.string	"-arch sm_100 -m 64 "



//--------------------- .note.nv.cuinfo           --------------------------
	.section	.note.nv.cuinfo,"",@"SHT_NOTE"
	.sectionflags	@"SHF_NOTE_NV_CUINFO"
        /*0018*/ 	.short	0x0002
        /*001a*/ 	.short	0x0064
        /*001c*/ 	.short	0x0082
	.zero		2


//--------------------- .nv.info                  --------------------------
	.section	.nv.info,"",@"SHT_CUDA_INFO"
	.align	4


	//----- nvinfo : EIATTR_REGCOUNT
	.align		4
        /*0000*/ 	.byte	0x04, 0x2f
        /*0002*/ 	.short	(.L_1 - .L_0)
	.align		4
.L_0:
        /*0004*/ 	.word	index@(_Z10reduce_sumPKfPfi)
        /*0008*/ 	.word	0x00000010


	//----- nvinfo : EIATTR_FRAME_SIZE
	.align		4
.L_1:
        /*000c*/ 	.byte	0x04, 0x11
        /*000e*/ 	.short	(.L_3 - .L_2)
	.align		4
.L_2:
        /*0010*/ 	.word	index@(_Z10reduce_sumPKfPfi)
        /*0014*/ 	.word	0x00000000


	//----- nvinfo : EIATTR_MIN_STACK_SIZE
	.align		4
.L_3:
        /*0018*/ 	.byte	0x04, 0x12
        /*001a*/ 	.short	(.L_5 - .L_4)
	.align		4
.L_4:
        /*001c*/ 	.word	index@(_Z10reduce_sumPKfPfi)
        /*0020*/ 	.word	0x00000000
.L_5:


//--------------------- .nv.compat                --------------------------
	.section	.nv.compat,"",@"SHT_CUDA_COMPAT_INFO"
	.align	4
        /*0000*/ 	.byte	0x02, 0x09, 0x00, 0x00, 0x02, 0x02, 0x01, 0x00, 0x02, 0x05, 0x05, 0x00, 0x03, 0x07, 0x01, 0x01
        /*0010*/ 	.byte	0x02, 0x03, 0x00, 0x00, 0x02, 0x06, 0x01, 0x00, 0x04, 0x0b, 0x08, 0x00, 0x09, 0x00, 0x00, 0x00
        /*0020*/ 	.byte	0x00, 0x00, 0x00, 0x00


//--------------------- .nv.info._Z10reduce_sumPKfPfi --------------------------
	.section	.nv.info._Z10reduce_sumPKfPfi,"",@"SHT_CUDA_INFO"
	.sectionflags	@""
	.align	4


	//----- nvinfo : EIATTR_CUDA_API_VERSION
	.align		4
        /*0000*/ 	.byte	0x04, 0x37
        /*0002*/ 	.short	(.L_7 - .L_6)
.L_6:
        /*0004*/ 	.word	0x00000082


	//----- nvinfo : EIATTR_KPARAM_INFO
	.align		4
.L_7:
        /*0008*/ 	.byte	0x04, 0x17
        /*000a*/ 	.short	(.L_9 - .L_8)
.L_8:
        /*000c*/ 	.word	0x00000000
        /*0010*/ 	.short	0x0002
        /*0012*/ 	.short	0x0010
        /*0014*/ 	.byte	0x00, 0xf0, 0x11, 0x00


	//----- nvinfo : EIATTR_KPARAM_INFO
	.align		4
.L_9:
        /*0018*/ 	.byte	0x04, 0x17
        /*001a*/ 	.short	(.L_11 - .L_10)
.L_10:
        /*001c*/ 	.word	0x00000000
        /*0020*/ 	.short	0x0001
        /*0022*/ 	.short	0x0008
        /*0024*/ 	.byte	0x00, 0xf5, 0x21, 0x00


	//----- nvinfo : EIATTR_KPARAM_INFO
	.align		4
.L_11:
        /*0028*/ 	.byte	0x04, 0x17
        /*002a*/ 	.short	(.L_13 - .L_12)
.L_12:
        /*002c*/ 	.word	0x00000000
        /*0030*/ 	.short	0x0000
        /*0032*/ 	.short	0x0000
        /*0034*/ 	.byte	0x00, 0xf5, 0x21, 0x00


	//----- nvinfo : EIATTR_SPARSE_MMA_MASK
	.align		4
.L_13:
        /*0038*/ 	.byte	0x03, 0x50
        /*003a*/ 	.short	0x0000


	//----- nvinfo : EIATTR_MAXREG_COUNT
	.align		4
        /*003c*/ 	.byte	0x03, 0x1b
        /*003e*/ 	.short	0x00ff


	//----- nvinfo : EIATTR_MERCURY_ISA_VERSION
	.align		4
        /*0040*/ 	.byte	0x03, 0x5f
        /*0042*/ 	.short	0x0101


	//----- nvinfo : EIATTR_VRC_CTA_INIT_COUNT
	.align		4
        /*0044*/ 	.byte	0x02, 0x4a
	.zero		1
	.zero		1


	//----- nvinfo : EIATTR_EXIT_INSTR_OFFSETS
	.align		4
        /*0048*/ 	.byte	0x04, 0x1c
        /*004a*/ 	.short	(.L_15 - .L_14)


	//   ....[0]....
.L_14:
        /*004c*/ 	.word	0x000004c0


	//----- nvinfo : EIATTR_CRS_STACK_SIZE
	.align		4
.L_15:
        /*0050*/ 	.byte	0x04, 0x1e
        /*0052*/ 	.short	(.L_17 - .L_16)
.L_16:
        /*0054*/ 	.word	0x00000000


	//----- nvinfo : EIATTR_CBANK_PARAM_SIZE
	.align		4
.L_17:
        /*0058*/ 	.byte	0x03, 0x19
        /*005a*/ 	.short	0x0014


	//----- nvinfo : EIATTR_PARAM_CBANK
	.align		4
        /*005c*/ 	.byte	0x04, 0x0a
        /*005e*/ 	.short	(.L_19 - .L_18)
	.align		4
.L_18:
        /*0060*/ 	.word	index@(.nv.constant0._Z10reduce_sumPKfPfi)
        /*0064*/ 	.short	0x0380
        /*0066*/ 	.short	0x0014


	//----- nvinfo : EIATTR_SW_WAR
	.align		4
.L_19:
        /*0068*/ 	.byte	0x04, 0x36
        /*006a*/ 	.short	(.L_21 - .L_20)
.L_20:
        /*006c*/ 	.word	0x00000008
.L_21:


//--------------------- .nv.callgraph             --------------------------
	.section	.nv.callgraph,"",@"SHT_CUDA_CALLGRAPH"
	.align	4
	.sectionentsize	8
	.align		4
        /*0000*/ 	.word	0x00000000
	.align		4
        /*0004*/ 	.word	0xffffffff
	.align		4
        /*0008*/ 	.word	0x00000000
	.align		4
        /*000c*/ 	.word	0xfffffffe
	.align		4
        /*0010*/ 	.word	0x00000000
	.align		4
        /*0014*/ 	.word	0xfffffffd
	.align		4
        /*0018*/ 	.word	0x00000000
	.align		4
        /*001c*/ 	.word	0xfffffffc


//--------------------- .text._Z10reduce_sumPKfPfi --------------------------
	.section	.text._Z10reduce_sumPKfPfi,"ax",@progbits
	.align	128
        .global         _Z10reduce_sumPKfPfi
        .type           _Z10reduce_sumPKfPfi,@function
        .size           _Z10reduce_sumPKfPfi,(.L_x_7 - _Z10reduce_sumPKfPfi)
        .other          _Z10reduce_sumPKfPfi,@"STO_CUDA_ENTRY STV_DEFAULT"
_Z10reduce_sumPKfPfi:
.text._Z10reduce_sumPKfPfi:
[----:B------:R-:W-:Y:S01]  /*0000*/  LDC R1, c[0x0][0x37c] ;  /* 0x0000df00ff017b82 */ /* 0x000fe20000000800 */
[----:B------:R-:W0:Y:S07]  /*0010*/  S2R R3, SR_TID.X ;  /* 0x0000000000037919 */ /* 0x000e2e0000002100 */
[----:B------:R-:W0:Y:S01]  /*0020*/  S2UR UR6, SR_CTAID.X ;  /* 0x00000000000679c3 */ /* 0x000e220000002500 */
[----:B------:R-:W1:Y:S01]  /*0030*/  LDCU UR8, c[0x0][0x390] ;  /* 0x00007200ff0877ac */ /* 0x000e620008000800 */
[----:B------:R-:W-:Y:S01]  /*0040*/  BSSY.RECONVERGENT B0, `(.L_x_0) ;  /* 0x0000045000007945 */ /* 0x000fe20003800200 */
[----:B------:R-:W-:Y:S01]  /*0050*/  HFMA2 R13, -RZ, RZ, 0, 0 ;  /* 0x00000000ff0d7431 */ /* 0x000fe200000001ff */
[----:B------:R-:W2:Y:S04]  /*0060*/  LDCU.64 UR4, c[0x0][0x358] ;  /* 0x00006b00ff0477ac */ /* 0x000ea80008000a00 */
[----:B------:R-:W0:Y:S01]  /*0070*/  LDC R0, c[0x0][0x360] ;  /* 0x0000d800ff007b82 */ /* 0x000e220000000800 */
[----:B------:R-:W3:Y:S01]  /*0080*/  LDCU UR7, c[0x0][0x370] ;  /* 0x00006e00ff0777ac */ /* 0x000ee20008000800 */
[----:B0-----:R-:W-:-:S02]  /*0090*/  IMAD R3, R0, UR6, R3 ;  /* 0x0000000600037c24 */ /* 0x001fc4000f8e0203 */
[----:B---3--:R-:W-:-:S03]  /*00a0*/  IMAD R0, R0, UR7, RZ ;  /* 0x0000000700007c24 */ /* 0x008fc6000f8e02ff */
[----:B-1----:R-:W-:-:S13]  /*00b0*/  ISETP.GE.AND P0, PT, R3, UR8, PT ;  /* 0x0000000803007c0c */ /* 0x002fda000bf06270 */
[----:B--2---:R-:W-:Y:S05]  /*00c0*/  @P0 BRA `(.L_x_1) ;  /* 0x0000000000f00947 */ /* 0x004fea0003800000 */
[----:B------:R-:W0:Y:S01]  /*00d0*/  I2F.U32.RP R8, R0 ;  /* 0x0000000000087306 */ /* 0x000e220000209000 */
[C---:B------:R-:W-:Y:S01]  /*00e0*/  IADD3 R2, PT, PT, R0.reuse, R3, RZ ;  /* 0x0000000300027210 */ /* 0x040fe20007ffe0ff */
[----:B------:R-:W-:Y:S01]  /*00f0*/  IMAD.MOV R9, RZ, RZ, -R0 ;  /* 0x000000ffff097224 */ /* 0x000fe200078e0a00 */
[----:B------:R-:W-:Y:S01]  /*0100*/  ISETP.NE.U32.AND P2, PT, R0, RZ, PT ;  /* 0x000000ff0000720c */ /* 0x000fe20003f45070 */
[----:B------:R-:W-:Y:S01]  /*0110*/  BSSY.RECONVERGENT B1, `(.L_x_2) ;  /* 0x0000026000017945 */ /* 0x000fe20003800200 */
[C---:B------:R-:W-:Y:S01]  /*0120*/  ISETP.GE.AND P0, PT, R2.reuse, UR8, PT ;  /* 0x0000000802007c0c */ /* 0x040fe2000bf06270 */
[----:B------:R-:W-:Y:S01]  /*0130*/  IMAD.MOV.U32 R13, RZ, RZ, RZ ;  /* 0x000000ffff0d7224 */ /* 0x000fe200078e00ff */
[----:B------:R-:W-:Y:S02]  /*0140*/  VIMNMX R7, PT, PT, R2, UR8, !PT ;  /* 0x0000000802077c48 */ /* 0x000fe4000ffe0100 */
[----:B------:R-:W-:-:S04]  /*0150*/  SEL R6, RZ, 0x1, P0 ;  /* 0x00000001ff067807 */ /* 0x000fc80000000000 */
[----:B------:R-:W-:Y:S01]  /*0160*/  IADD3 R7, PT, PT, R7, -R2, -R6 ;  /* 0x8000000207077210 */ /* 0x000fe20007ffe806 */
[----:B0-----:R-:W0:Y:S02]  /*0170*/  MUFU.RCP R8, R8 ;  /* 0x0000000800087308 */ /* 0x001e240000001000 */
[----:B0-----:R-:W-:-:S06]  /*0180*/  IADD3 R4, PT, PT, R8, 0xffffffe, RZ ;  /* 0x0ffffffe08047810 */ /* 0x001fcc0007ffe0ff */
[----:B------:R0:W1:Y:S02]  /*0190*/  F2I.FTZ.U32.TRUNC.NTZ R5, R4 ;  /* 0x0000000400057305 */ /* 0x000064000021f000 */
[----:B0-----:R-:W-:Y:S02]  /*01a0*/  IMAD.MOV.U32 R4, RZ, RZ, RZ ;  /* 0x000000ffff047224 */ /* 0x001fe400078e00ff */
[----:B-1----:R-:W-:-:S04]  /*01b0*/  IMAD R9, R9, R5, RZ ;  /* 0x0000000509097224 */ /* 0x002fc800078e02ff */
[----:B------:R-:W-:-:S06]  /*01c0*/  IMAD.HI.U32 R8, R5, R9, R4 ;  /* 0x0000000905087227 */ /* 0x000fcc00078e0004 */
[----:B------:R-:W-:-:S05]  /*01d0*/  IMAD.HI.U32 R5, R8, R7, RZ ;  /* 0x0000000708057227 */ /* 0x000fca00078e00ff */
[----:B------:R-:W-:-:S05]  /*01e0*/  IADD3 R2, PT, PT, -R5, RZ, RZ ;  /* 0x000000ff05027210 */ /* 0x000fca0007ffe1ff */
[----:B------:R-:W-:-:S05]  /*01f0*/  IMAD R7, R0, R2, R7 ;  /* 0x0000000200077224 */ /* 0x000fca00078e0207 */
[----:B------:R-:W-:-:S13]  /*0200*/  ISETP.GE.U32.AND P0, PT, R7, R0, PT ;  /* 0x000000000700720c */ /* 0x000fda0003f06070 */
[----:B------:R-:W-:Y:S01]  /*0210*/  @P0 IMAD.IADD R7, R7, 0x1, -R0 ;  /* 0x0000000107070824 */ /* 0x000fe200078e0a00 */
[----:B------:R-:W-:-:S04]  /*0220*/  @P0 IADD3 R5, PT, PT, R5, 0x1, RZ ;  /* 0x0000000105050810 */ /* 0x000fc80007ffe0ff */
[----:B------:R-:W-:-:S13]  /*0230*/  ISETP.GE.U32.AND P1, PT, R7, R0, PT ;  /* 0x000000000700720c */ /* 0x000fda0003f26070 */
[----:B------:R-:W-:Y:S01]  /*0240*/  @P1 VIADD R5, R5, 0x1 ;  /* 0x0000000105051836 */ /* 0x000fe20000000000 */
[----:B------:R-:W-:-:S04]  /*0250*/  @!P2 LOP3.LUT R5, RZ, R0, RZ, 0x33, !PT ;  /* 0x00000000ff05a212 */ /* 0x000fc800078e33ff */
[----:B------:R-:W-:-:S04]  /*0260*/  IADD3 R2, PT, PT, R6, R5, RZ ;  /* 0x0000000506027210 */ /* 0x000fc80007ffe0ff */
[C---:B------:R-:W-:Y:S02]  /*0270*/  LOP3.LUT R4, R2.reuse, 0x3, RZ, 0xc0, !PT ;  /* 0x0000000302047812 */ /* 0x040fe400078ec0ff */
[----:B------:R-:W-:Y:S02]  /*0280*/  ISETP.GE.U32.AND P1, PT, R2, 0x3, PT ;  /* 0x000000030200780c */ /* 0x000fe40003f26070 */
[----:B------:R-:W-:-:S13]  /*0290*/  ISETP.NE.AND P0, PT, R4, 0x3, PT ;  /* 0x000000030400780c */ /* 0x000fda0003f05270 */
[----:B------:R-:W-:Y:S05]  /*02a0*/  @!P0 BRA `(.L_x_3) ;  /* 0x0000000000308947 */ /* 0x000fea0003800000 */
[----:B------:R-:W0:Y:S01]  /*02b0*/  LDC.64 R6, c[0x0][0x380] ;  /* 0x0000e000ff067b82 */ /* 0x000e220000000a00 */
[----:B------:R-:W-:Y:S01]  /*02c0*/  IADD3 R2, PT, PT, R2, 0x1, RZ ;  /* 0x0000000102027810 */ /* 0x000fe20007ffe0ff */
[----:B------:R-:W-:-:S03]  /*02d0*/  IMAD.MOV.U32 R13, RZ, RZ, RZ ;  /* 0x000000ffff0d7224 */ /* 0x000fc600078e00ff */
[----:B------:R-:W-:-:S04]  /*02e0*/  LOP3.LUT R2, R2, 0x3, RZ, 0xc0, !PT ;  /* 0x0000000302027812 */ /* 0x000fc800078ec0ff */
[----:B------:R-:W-:-:S07]  /*02f0*/  IADD3 R2, PT, PT, -R2, RZ, RZ ;  /* 0x000000ff02027210 */ /* 0x000fce0007ffe1ff */
.L_x_4:
[----:B0-----:R-:W-:-:S06]  /*0300*/  IMAD.WIDE R4, R3, 0x4, R6 ;  /* 0x0000000403047825 */ /* 0x001fcc00078e0206 */
[----:B------:R-:W2:Y:S01]  /*0310*/  LDG.E R4, desc[UR4][R4.64] ;  /* 0x0000000404047981 */ /* 0x000ea2000c1e1900 */
[----:B------:R-:W-:Y:S01]  /*0320*/  VIADD R2, R2, 0x1 ;  /* 0x0000000102027836 */ /* 0x000fe20000000000 */
[----:B------:R-:W-:-:S04]  /*0330*/  IADD3 R3, PT, PT, R0, R3, RZ ;  /* 0x0000000300037210 */ /* 0x000fc80007ffe0ff */
[----:B------:R-:W-:Y:S01]  /*0340*/  ISETP.NE.AND P0, PT, R2, RZ, PT ;  /* 0x000000ff0200720c */ /* 0x000fe20003f05270 */
[----:B--2---:R-:W-:-:S12]  /*0350*/  FADD R13, R4, R13 ;  /* 0x0000000d040d7221 */ /* 0x004fd80000000000 */
[----:B------:R-:W-:Y:S05]  /*0360*/  @P0 BRA `(.L_x_4) ;  /* 0xfffffffc00e40947 */ /* 0x000fea000383ffff */
.L_x_3:
[----:B------:R-:W-:Y:S05]  /*0370*/  BSYNC.RECONVERGENT B1 ;  /* 0x0000000000017941 */ /* 0x000fea0003800200 */
.L_x_2:
[----:B------:R-:W-:Y:S05]  /*0380*/  @!P1 BRA `(.L_x_1) ;  /* 0x0000000000409947 */ /* 0x000fea0003800000 */
.L_x_5:
[----:B------:R-:W0:Y:S02]  /*0390*/  LDC.64 R4, c[0x0][0x380] ;  /* 0x0000e000ff047b82 */ /* 0x000e240000000a00 */
[----:B0-----:R-:W-:-:S04]  /*03a0*/  IMAD.WIDE R10, R3, 0x4, R4 ;  /* 0x00000004030a7825 */ /* 0x001fc800078e0204 */
[C---:B------:R-:W-:Y:S02]  /*03b0*/  IMAD.WIDE R4, R0.reuse, 0x4, R10 ;  /* 0x0000000400047825 */ /* 0x040fe400078e020a */
[----:B------:R-:W2:Y:S02]  /*03c0*/  LDG.E R10, desc[UR4][R10.64] ;  /* 0x000000040a0a7981 */ /* 0x000ea4000c1e1900 */
[C---:B------:R-:W-:Y:S02]  /*03d0*/  IMAD.WIDE R6, R0.reuse, 0x4, R4 ;  /* 0x0000000400067825 */ /* 0x040fe400078e0204 */
[----:B------:R-:W3:Y:S02]  /*03e0*/  LDG.E R4, desc[UR4][R4.64] ;  /* 0x0000000404047981 */ /* 0x000ee4000c1e1900 */
[C---:B------:R-:W-:Y:S02]  /*03f0*/  IMAD.WIDE R8, R0.reuse, 0x4, R6 ;  /* 0x0000000400087825 */ /* 0x040fe400078e0206 */
[----:B------:R-:W4:Y:S04]  /*0400*/  LDG.E R6, desc[UR4][R6.64] ;  /* 0x0000000406067981 */ /* 0x000f28000c1e1900 */
[----:B------:R-:W5:Y:S01]  /*0410*/  LDG.E R8, desc[UR4][R8.64] ;  /* 0x0000000408087981 */ /* 0x000f62000c1e1900 */
[----:B------:R-:W-:-:S05]  /*0420*/  IMAD R3, R0, 0x4, R3 ;  /* 0x0000000400037824 */ /* 0x000fca00078e0203 */
[----:B------:R-:W-:Y:S01]  /*0430*/  ISETP.GE.AND P0, PT, R3, UR8, PT ;  /* 0x0000000803007c0c */ /* 0x000fe2000bf06270 */
[----:B--2---:R-:W-:-:S04]  /*0440*/  FADD R13, R10, R13 ;  /* 0x0000000d0a0d7221 */ /* 0x004fc80000000000 */
[----:B---3--:R-:W-:-:S04]  /*0450*/  FADD R13, R13, R4 ;  /* 0x000000040d0d7221 */ /* 0x008fc80000000000 */
[----:B----4-:R-:W-:-:S04]  /*0460*/  FADD R13, R13, R6 ;  /* 0x000000060d0d7221 */ /* 0x010fc80000000000 */
[----:B-----5:R-:W-:Y:S01]  /*0470*/  FADD R13, R13, R8 ;  /* 0x000000080d0d7221 */ /* 0x020fe20000000000 */
[----:B------:R-:W-:Y:S06]  /*0480*/  @!P0 BRA `(.L_x_5) ;  /* 0xfffffffc00c08947 */ /* 0x000fec000383ffff */
.L_x_1:
[----:B------:R-:W-:Y:S05]  /*0490*/  BSYNC.RECONVERGENT B0 ;  /* 0x0000000000007941 */ /* 0x000fea0003800200 */
.L_x_0:
[----:B------:R-:W0:Y:S02]  /*04a0*/  LDC.64 R2, c[0x0][0x388] ;  /* 0x0000e200ff027b82 */ /* 0x000e240000000a00 */
[----:B0-----:R-:W-:Y:S01]  /*04b0*/  REDG.E.ADD.F32.FTZ.RN.STRONG.GPU desc[UR4][R2.64], R13 ;  /* 0x0000000d020079a6 */ /* 0x001fe2000c12f304 */
[----:B------:R-:W-:Y:S05]  /*04c0*/  EXIT ;  /* 0x000000000000794d */ /* 0x000fea0003800000 */
.L_x_6:
[----:B------:R-:W-:-:S00]  /*04d0*/  BRA `(.L_x_6) ;  /* 0xfffffffc00fc7947 */ /* 0x000fc0000383ffff */
[----:B------:R-:W-:-:S00]  /*04e0*/  NOP ;  /* 0x0000000000007918 */ /* 0x000fc00000000000 */
        /* <DEDUP_REMOVED lines=9> */
.L_x_7:


//--------------------- .nv.shared.reserved.0     --------------------------
	.section	.nv.shared.reserved.0,"aw",@nobits
	.weak		__nv_reservedSMEM_offset_0_alias
	.size		__nv_reservedSMEM_offset_0_alias, 0, 64
	.other		__nv_reservedSMEM_offset_0_alias,@"STO_CUDA_RESERVED_SHARED STV_DEFAULT"
__nv_reservedSMEM_offset_0_alias:
	.zero		0
	.zero		64


//--------------------- .nv.constant0._Z10reduce_sumPKfPfi --------------------------
	.section	.nv.constant0._Z10reduce_sumPKfPfi,"a",@progbits
	.sectionflags	@""
	.align	4
.nv.constant0._Z10reduce_sumPKfPfi:
	.zero		916


//--------------------- SYMBOLS --------------------------

	.type		.nv.reservedSmem.offset0,@object
	.size		.nv.reservedSmem.offset0,0x4
